//
// Generated by NVIDIA NVVM Compiler
//
// Compiler Build ID: CL-36424714
// Cuda compilation tools, release 13.0, V13.0.88
// Based on NVVM 20.0.0
//

.version 9.0
.target sm_100
.address_size 64

	// .globl	_Z23acquire_release_examplePiS_
.extern .func  (.param .b32 func_retval0) vprintf
(
	.param .b64 vprintf_param_0,
	.param .b64 vprintf_param_1
)
;
.global .align 1 .b8 $str[25] = {84, 104, 114, 101, 97, 100, 32, 37, 100, 32, 114, 101, 97, 100, 32, 100, 97, 116, 97, 58, 32, 37, 100, 10};

.visible .entry _Z23acquire_release_examplePiS_(
	.param .u64 .ptr .align 1 _Z23acquire_release_examplePiS__param_0,
	.param .u64 .ptr .align 1 _Z23acquire_release_examplePiS__param_1
)
{
	.local .align 8 .b8 	__local_depot0[8];
	.reg .b64 	%SP;
	.reg .b64 	%SPL;
	.reg .pred 	%p<3>;
	.reg .b32 	%r<7>;
	.reg .b64 	%rd<9>;

	mov.u64 	%SPL, __local_depot0;
	cvta.local.u64 	%SP, %SPL;
	ld.param.u64 	%rd1, [_Z23acquire_release_examplePiS__param_0];
	ld.param.u64 	%rd2, [_Z23acquire_release_examplePiS__param_1];
	mov.u32 	%r1, %tid.x;
	setp.ne.s32 	%p1, %r1, 0;
	@%p1 bra 	$L__BB0_3;
$L__BB0_1:
	// begin inline asm
	ld.global.acquire.sys.b32 %r2, [%rd2];

	// end inline asm
	setp.eq.s32 	%p2, %r2, 0;
	@%p2 bra 	$L__BB0_1;
	cvta.to.global.u64 	%rd4, %rd1;
	ld.global.u32 	%r3, [%rd4];
	add.u64 	%rd5, %SP, 0;
	add.u64 	%rd6, %SPL, 0;
	mov.b32 	%r4, 0;
	st.local.v2.u32 	[%rd6], {%r4, %r3};
	mov.u64 	%rd7, $str;
	cvta.global.u64 	%rd8, %rd7;
	{ // callseq 0, 0
	.param .b64 param0;
	st.param.b64 	[param0], %rd8;
	.param .b64 param1;
	st.param.b64 	[param1], %rd5;
	.param .b32 retval0;
	call.uni (retval0), 
	vprintf, 
	(
	param0, 
	param1
	);
	ld.param.b32 	%r5, [retval0];
	} // callseq 0
$L__BB0_3:
	ret;

}


// ===== COMPILED SASS (sm_100) =====

	.target	sm_100

	.elftype	@"ET_EXEC"


//--------------------- .note.nv.tkinfo           --------------------------
	.section	.note.nv.tkinfo,"",@"SHT_NOTE"
	.sectionflags	@"SHF_NOTE_NV_TKINFO"
	.tkinfo
        /*0018*/ 	.word	0x00000002
        /*0030*/ 	.string	""
        /*0030*/ 	.string	"ptxas"
        /*0030*/ 	.string	"Cuda compilation tools, release 13.0, V13.0.88"
        /*0030*/ 	.string	"Build cuda_13.0.r13.0/compiler.36424714_0"
        /*0030*/ 	.string	"-arch sm_100 -m 64 "



//--------------------- .note.nv.cuinfo           --------------------------
	.section	.note.nv.cuinfo,"",@"SHT_NOTE"
	.sectionflags	@"SHF_NOTE_NV_CUINFO"
        /*0018*/ 	.short	0x0002
        /*001a*/ 	.short	0x0064
        /*001c*/ 	.short	0x0082
	.zero		2


//--------------------- .nv.info                  --------------------------
	.section	.nv.info,"",@"SHT_CUDA_INFO"
	.align	4


	//----- nvinfo : EIATTR_REGCOUNT
	.align		4
        /*0000*/ 	.byte	0x04, 0x2f
        /*0002*/ 	.short	(.L_2 - .L_1)
	.align		4
.L_1:
        /*0004*/ 	.word	index@(_Z23acquire_release_examplePiS_)
        /*0008*/ 	.word	0x00000018


	//----- nvinfo : EIATTR_FRAME_SIZE
	.align		4
.L_2:
        /*000c*/ 	.byte	0x04, 0x11
        /*000e*/ 	.short	(.L_4 - .L_3)
	.align		4
.L_3:
        /*0010*/ 	.word	index@(_Z23acquire_release_examplePiS_)
        /*0014*/ 	.word	0x00000008


	//----- nvinfo : EIATTR_MIN_STACK_SIZE
	.align		4
.L_4:
        /*0018*/ 	.byte	0x04, 0x12
        /*001a*/ 	.short	(.L_6 - .L_5)
	.align		4
.L_5:
        /*001c*/ 	.word	index@(_Z23acquire_release_examplePiS_)
        /*0020*/ 	.word	0x00000008
.L_6:


//--------------------- .nv.compat                --------------------------
	.section	.nv.compat,"",@"SHT_CUDA_COMPAT_INFO"
	.align	4
        /*0000*/ 	.byte	0x02, 0x09, 0x00, 0x00, 0x02, 0x02, 0x01, 0x00, 0x02, 0x05, 0x05, 0x00, 0x03, 0x07, 0x01, 0x01
        /*0010*/ 	.byte	0x02, 0x03, 0x00, 0x00, 0x02, 0x06, 0x01, 0x00, 0x04, 0x0b, 0x08, 0x00, 0x09, 0x00, 0x00, 0x00
        /*0020*/ 	.byte	0x00, 0x00, 0x00, 0x00


//--------------------- .nv.info._Z23acquire_release_examplePiS_ --------------------------
	.section	.nv.info._Z23acquire_release_examplePiS_,"",@"SHT_CUDA_INFO"
	.sectionflags	@""
	.align	4


	//----- nvinfo : EIATTR_CUDA_API_VERSION
	.align		4
        /*0000*/ 	.byte	0x04, 0x37
        /*0002*/ 	.short	(.L_8 - .L_7)
.L_7:
        /*0004*/ 	.word	0x00000082


	//----- nvinfo : EIATTR_KPARAM_INFO
	.align		4
.L_8:
        /*0008*/ 	.byte	0x04, 0x17
        /*000a*/ 	.short	(.L_10 - .L_9)
.L_9:
        /*000c*/ 	.word	0x00000000
        /*0010*/ 	.short	0x0001
        /*0012*/ 	.short	0x0008
        /*0014*/ 	.byte	0x00, 0xf5, 0x21, 0x00


	//----- nvinfo : EIATTR_KPARAM_INFO
	.align		4
.L_10:
        /*0018*/ 	.byte	0x04, 0x17
        /*001a*/ 	.short	(.L_12 - .L_11)
.L_11:
        /*001c*/ 	.word	0x00000000
        /*0020*/ 	.short	0x0000
        /*0022*/ 	.short	0x0000
        /*0024*/ 	.byte	0x00, 0xf5, 0x21, 0x00


	//----- nvinfo : EIATTR_SPARSE_MMA_MASK
	.align		4
.L_12:
        /*0028*/ 	.byte	0x03, 0x50
        /*002a*/ 	.short	0x0000


	//----- nvinfo : EIATTR_MAXREG_COUNT
	.align		4
        /*002c*/ 	.byte	0x03, 0x1b
        /*002e*/ 	.short	0x00ff


	//----- nvinfo : EIATTR_EXTERNS
	.align		4
        /*0030*/ 	.byte	0x04, 0x0f
        /*0032*/ 	.short	(.L_14 - .L_13)


	//   ....[0]....
	.align		4
.L_13:
        /*0034*/ 	.word	index@(vprintf)


	//----- nvinfo : EIATTR_MERCURY_ISA_VERSION
	.align		4
.L_14:
        /*0038*/ 	.byte	0x03, 0x5f
        /*003a*/ 	.short	0x0101


	//----- nvinfo : EIATTR_VRC_CTA_INIT_COUNT
	.align		4
        /*003c*/ 	.byte	0x02, 0x4a
	.zero		1
	.zero		1


	//----- nvinfo : EIATTR_SYSCALL_OFFSETS
	.align		4
        /*0040*/ 	.byte	0x04, 0x46
        /*0042*/ 	.short	(.L_16 - .L_15)


	//   ....[0]....
.L_15:
        /*0044*/ 	.word	0x000001a0


	//----- nvinfo : EIATTR_EXIT_INSTR_OFFSETS
	.align		4
.L_16:
        /*0048*/ 	.byte	0x04, 0x1c
        /*004a*/ 	.short	(.L_18 - .L_17)


	//   ....[0]....
.L_17:
        /*004c*/ 	.word	0x00000080


	//   ....[1]....
        /*0050*/ 	.word	0x000001b0


	//----- nvinfo : EIATTR_CRS_STACK_SIZE
	.align		4
.L_18:
        /*0054*/ 	.byte	0x04, 0x1e
        /*0056*/ 	.short	(.L_20 - .L_19)
.L_19:
        /*0058*/ 	.word	0x00000000


	//----- nvinfo : EIATTR_CBANK_PARAM_SIZE
	.align		4
.L_20:
        /*005c*/ 	.byte	0x03, 0x19
        /*005e*/ 	.short	0x0010


	//----- nvinfo : EIATTR_PARAM_CBANK
	.align		4
        /*0060*/ 	.byte	0x04, 0x0a
        /*0062*/ 	.short	(.L_22 - .L_21)
	.align		4
.L_21:
        /*0064*/ 	.word	index@(.nv.constant0._Z23acquire_release_examplePiS_)
        /*0068*/ 	.short	0x0380
        /*006a*/ 	.short	0x0010


	//----- nvinfo : EIATTR_SW_WAR
	.align		4
.L_22:
        /*006c*/ 	.byte	0x04, 0x36
        /*006e*/ 	.short	(.L_24 - .L_23)
.L_23:
        /*0070*/ 	.word	0x00000008
.L_24:


//--------------------- .nv.callgraph             --------------------------
	.section	.nv.callgraph,"",@"SHT_CUDA_CALLGRAPH"
	.align	4
	.sectionentsize	8
	.align		4
        /*0000*/ 	.word	0x00000000
	.align		4
        /*0004*/ 	.word	0xffffffff
	.align		4
        /*0008*/ 	.word	index@(_Z23acquire_release_examplePiS_)
	.align		4
        /*000c*/ 	.word	index@(vprintf)
	.align		4
        /*0010*/ 	.word	0x00000000
	.align		4
        /*0014*/ 	.word	0xfffffffe
	.align		4
        /*0018*/ 	.word	0x00000000
	.align		4
        /*001c*/ 	.word	0xfffffffd
	.align		4
        /*0020*/ 	.word	0x00000000
	.align		4
        /*0024*/ 	.word	0xfffffffc


//--------------------- .nv.constant4             --------------------------
	.section	.nv.constant4,"a",@progbits
	.align	8
	.align		8
.nv.constant4:
        /*0000*/ 	.dword	vprintf
	.align		8
        /*0008*/ 	.dword	$str


//--------------------- .text._Z23acquire_release_examplePiS_ --------------------------
	.section	.text._Z23acquire_release_examplePiS_,"ax",@progbits
	.align	128
        .global         _Z23acquire_release_examplePiS_
        .type           _Z23acquire_release_examplePiS_,@function
        .size           _Z23acquire_release_examplePiS_,(.L_x_3 - _Z23acquire_release_examplePiS_)
        .other          _Z23acquire_release_examplePiS_,@"STO_CUDA_ENTRY STV_DEFAULT"
_Z23acquire_release_examplePiS_:
.text._Z23acquire_release_examplePiS_:
[----:B------:R-:W0:Y:S01]  /*0000*/  LDC R1, c[0x0][0x37c] ;  /* 0x0000df00ff017b82 */ /* 0x000e220000000800 */
[----:B------:R-:W1:Y:S01]  /*0010*/  S2R R0, SR_TID.X ;  /* 0x0000000000007919 */ /* 0x000e620000002100 */
[----:B------:R-:W2:Y:S01]  /*0020*/  LDCU UR4, c[0x0][0x2f8] ;  /* 0x00005f00ff0477ac */ /* 0x000ea20008000800 */
[----:B0-----:R-:W-:Y:S01]  /*0030*/  VIADD R1, R1, 0xfffffff8 ;  /* 0xfffffff801017836 */ /* 0x001fe20000000000 */
[----:B------:R-:W0:Y:S04]  /*0040*/  LDCU UR5, c[0x0][0x2fc] ;  /* 0x00005f80ff0577ac */ /* 0x000e280008000800 */
[----:B--2---:R-:W-:-:S05]  /*0050*/  IADD3 R6, P1, PT, R1, UR4, RZ ;  /* 0x0000000401067c10 */ /* 0x004fca000ff3e0ff */
[----:B0-----:R-:W-:Y:S01]  /*0060*/  IMAD.X R7, RZ, RZ, UR5, P1 ;  /* 0x00000005ff077e24 */ /* 0x001fe200088e06ff */
[----:B-1----:R-:W-:-:S13]  /*0070*/  ISETP.NE.AND P0, PT, R0, RZ, PT ;  /* 0x000000ff0000720c */ /* 0x002fda0003f05270 */
[----:B------:R-:W-:Y:S05]  /*0080*/  @P0 EXIT ;  /* 0x000000000000094d */ /* 0x000fea0003800000 */
[----:B------:R-:W0:Y:S01]  /*0090*/  LDC.64 R2, c[0x0][0x388] ;  /* 0x0000e200ff027b82 */ /* 0x000e220000000a00 */
[----:B------:R-:W1:Y:S01]  /*00a0*/  LDCU.64 UR4, c[0x0][0x358] ;  /* 0x00006b00ff0477ac */ /* 0x000e620008000a00 */
[----:B------:R-:W-:Y:S01]  /*00b0*/  NOP ;  /* 0x0000000000007918 */ /* 0x000fe20000000000 */
.L_x_0:
[----:B01----:R-:W2:Y:S04]  /*00c0*/  LDG.E.STRONG.SYS R0, desc[UR4][R2.64] ;  /* 0x0000000402007981 */ /* 0x003ea8000c1f5900 */
[----:B--2---:R-:W-:Y:S01]  /*00d0*/  CCTL.IVALL ;  /* 0x00000000ff00798f */ /* 0x004fe20002000000 */
[----:B------:R-:W-:-:S13]  /*00e0*/  ISETP.NE.AND P0, PT, R0, RZ, PT ;  /* 0x000000ff0000720c */ /* 0x000fda0003f05270 */
[----:B------:R-:W-:Y:S05]  /*00f0*/  @!P0 BRA `(.L_x_0) ;  /* 0xfffffffc00f08947 */ /* 0x000fea000383ffff */
[----:B------:R-:W0:Y:S02]  /*0100*/  LDC.64 R2, c[0x0][0x380] ;  /* 0x0000e000ff027b82 */ /* 0x000e240000000a00 */
[----:B0-----:R-:W2:Y:S01]  /*0110*/  LDG.E R11, desc[UR4][R2.64] ;  /* 0x00000004020b7981 */ /* 0x001ea2000c1e1900 */
[----:B------:R-:W-:Y:S01]  /*0120*/  IMAD.MOV.U32 R10, RZ, RZ, RZ ;  /* 0x000000ffff0a7224 */ /* 0x000fe200078e00ff */
[----:B------:R-:W-:Y:S01]  /*0130*/  MOV R0, 0x0 ;  /* 0x0000000000007802 */ /* 0x000fe20000000f00 */
[----:B------:R-:W0:Y:S03]  /*0140*/  LDCU.64 UR4, c[0x4][0x8] ;  /* 0x01000100ff0477ac */ /* 0x000e260008000a00 */
[----:B------:R1:W3:Y:S01]  /*0150*/  LDC.64 R8, c[0x4][R0] ;  /* 0x0100000000087b82 */ /* 0x0002e20000000a00 */
[----:B0-----:R-:W-:Y:S02]  /*0160*/  IMAD.U32 R4, RZ, RZ, UR4 ;  /* 0x00000004ff047e24 */ /* 0x001fe4000f8e00ff */
[----:B------:R-:W-:Y:S01]  /*0170*/  IMAD.U32 R5, RZ, RZ, UR5 ;  /* 0x00000005ff057e24 */ /* 0x000fe2000f8e00ff */
[----:B--23--:R1:W-:Y:S06]  /*0180*/  STL.64 [R1], R10 ;  /* 0x0000000a01007387 */ /* 0x00c3ec0000100a00 */
[----:B------:R-:W-:-:S07]  /*0190*/  LEPC R20, `(.L_x_1) ;  /* 0x000000001014794e */ /* 0x000fce0000000000 */
[----:B-1----:R-:W-:Y:S05]  /*01a0*/  CALL.ABS.NOINC R8 ;  /* 0x0000000008007343 */ /* 0x002fea0003c00000 */
.L_x_1:
[----:B------:R-:W-:Y:S05]  /*01b0*/  EXIT ;  /* 0x000000000000794d */ /* 0x000fea0003800000 */
.L_x_2:
[----:B------:R-:W-:-:S00]  /*01c0*/  BRA `(.L_x_2) ;  /* 0xfffffffc00fc7947 */ /* 0x000fc0000383ffff */
[----:B------:R-:W-:-:S00]  /*01d0*/  NOP ;  /* 0x0000000000007918 */ /* 0x000fc00000000000 */
        /* <DEDUP_REMOVED lines=10> */
.L_x_3:


//--------------------- .nv.global.init           --------------------------
	.section	.nv.global.init,"aw",@progbits
.nv.global.init:
	.type		$str,@object
	.size		$str,(.L_0 - $str)
$str:
        /*0000*/ 	.byte	0x54, 0x68, 0x72, 0x65, 0x61, 0x64, 0x20, 0x25, 0x64, 0x20, 0x72, 0x65, 0x61, 0x64, 0x20, 0x64
        /*0010*/ 	.byte	0x61, 0x74, 0x61, 0x3a, 0x20, 0x25, 0x64, 0x0a, 0x00
.L_0:


//--------------------- .nv.shared.reserved.0     --------------------------
	.section	.nv.shared.reserved.0,"aw",@nobits
	.weak		__nv_reservedSMEM_offset_0_alias
	.size		__nv_reservedSMEM_offset_0_alias, 0, 64
	.other		__nv_reservedSMEM_offset_0_alias,@"STO_CUDA_RESERVED_SHARED STV_DEFAULT"
__nv_reservedSMEM_offset_0_alias:
	.zero		0
	.zero		64


//--------------------- .nv.constant0._Z23acquire_release_examplePiS_ --------------------------
	.section	.nv.constant0._Z23acquire_release_examplePiS_,"a",@progbits
	.sectionflags	@""
	.align	4
.nv.constant0._Z23acquire_release_examplePiS_:
	.zero		912


//--------------------- SYMBOLS --------------------------

	.type		.nv.reservedSmem.offset0,@object
	.size		.nv.reservedSmem.offset0,0x4
	.type		vprintf,@function
